//
// Generated by NVIDIA NVVM Compiler
//
// Compiler Build ID: CL-36424714
// Cuda compilation tools, release 13.0, V13.0.88
// Based on NVVM 20.0.0
//

.version 9.0
.target sm_100
.address_size 64

	// .globl	_Z16transpose_float4PfS_ii

.visible .entry _Z16transpose_float4PfS_ii(
	.param .u64 .ptr .align 1 _Z16transpose_float4PfS_ii_param_0,
	.param .u64 .ptr .align 1 _Z16transpose_float4PfS_ii_param_1,
	.param .u32 _Z16transpose_float4PfS_ii_param_2,
	.param .u32 _Z16transpose_float4PfS_ii_param_3
)
{
	.reg .pred 	%p<4>;
	.reg .b32 	%r<22>;
	.reg .b32 	%f<17>;
	.reg .b64 	%rd<21>;

	ld.param.u64 	%rd1, [_Z16transpose_float4PfS_ii_param_0];
	ld.param.u64 	%rd2, [_Z16transpose_float4PfS_ii_param_1];
	ld.param.u32 	%r5, [_Z16transpose_float4PfS_ii_param_2];
	ld.param.u32 	%r6, [_Z16transpose_float4PfS_ii_param_3];
	mov.u32 	%r7, %ctaid.x;
	mov.u32 	%r8, %ntid.x;
	mov.u32 	%r9, %tid.x;
	mad.lo.s32 	%r1, %r7, %r8, %r9;
	mov.u32 	%r10, %ctaid.y;
	mov.u32 	%r11, %ntid.y;
	mov.u32 	%r12, %tid.y;
	mad.lo.s32 	%r13, %r10, %r11, %r12;
	shr.s32 	%r3, %r6, 2;
	setp.ge.s32 	%p1, %r1, %r3;
	shr.s32 	%r14, %r5, 2;
	setp.ge.s32 	%p2, %r13, %r14;
	or.pred  	%p3, %p1, %p2;
	@%p3 bra 	$L__BB0_2;
	cvta.to.global.u64 	%rd3, %rd1;
	cvta.to.global.u64 	%rd4, %rd2;
	mad.lo.s32 	%r15, %r6, %r13, %r1;
	shl.b32 	%r16, %r15, 2;
	mul.wide.s32 	%rd5, %r16, 4;
	add.s64 	%rd6, %rd3, %rd5;
	ld.global.v4.f32 	{%f1, %f2, %f3, %f4}, [%rd6];
	mul.wide.s32 	%rd7, %r3, 16;
	add.s64 	%rd8, %rd6, %rd7;
	ld.global.v4.f32 	{%f5, %f6, %f7, %f8}, [%rd8];
	shr.s32 	%r17, %r6, 1;
	mul.wide.s32 	%rd9, %r17, 16;
	add.s64 	%rd10, %rd6, %rd9;
	ld.global.v4.f32 	{%f9, %f10, %f11, %f12}, [%rd10];
	mul.wide.s32 	%rd11, %r3, 32;
	add.s64 	%rd12, %rd8, %rd11;
	ld.global.v4.f32 	{%f13, %f14, %f15, %f16}, [%rd12];
	mad.lo.s32 	%r18, %r5, %r1, %r13;
	shl.b32 	%r19, %r18, 2;
	mul.wide.s32 	%rd13, %r19, 4;
	add.s64 	%rd14, %rd4, %rd13;
	st.global.v4.f32 	[%rd14], {%f1, %f5, %f9, %f13};
	mul.wide.u32 	%rd15, %r14, 16;
	add.s64 	%rd16, %rd14, %rd15;
	st.global.v4.f32 	[%rd16], {%f2, %f6, %f10, %f14};
	shr.s32 	%r20, %r5, 1;
	mul.wide.s32 	%rd17, %r20, 16;
	add.s64 	%rd18, %rd14, %rd17;
	st.global.v4.f32 	[%rd18], {%f3, %f7, %f11, %f15};
	mul.lo.s32 	%r21, %r14, 3;
	mul.wide.u32 	%rd19, %r21, 16;
	add.s64 	%rd20, %rd14, %rd19;
	st.global.v4.f32 	[%rd20], {%f4, %f8, %f12, %f16};
$L__BB0_2:
	ret;

}


// ===== COMPILED SASS (sm_100) =====

	.target	sm_100

	.elftype	@"ET_EXEC"


//--------------------- .note.nv.tkinfo           --------------------------
	.section	.note.nv.tkinfo,"",@"SHT_NOTE"
	.sectionflags	@"SHF_NOTE_NV_TKINFO"
	.tkinfo
        /*0018*/ 	.word	0x00000002
        /*0030*/ 	.string	""
        /*0030*/ 	.string	"ptxas"
        /*0030*/ 	.string	"Cuda compilation tools, release 13.0, V13.0.88"
        /*0030*/ 	.string	"Build cuda_13.0.r13.0/compiler.36424714_0"
        /*0030*/ 	.string	"-arch sm_100 -m 64 "



//--------------------- .note.nv.cuinfo           --------------------------
	.section	.note.nv.cuinfo,"",@"SHT_NOTE"
	.sectionflags	@"SHF_NOTE_NV_CUINFO"
        /*0018*/ 	.short	0x0002
        /*001a*/ 	.short	0x0064
        /*001c*/ 	.short	0x0082
	.zero		2


//--------------------- .nv.info                  --------------------------
	.section	.nv.info,"",@"SHT_CUDA_INFO"
	.align	4


	//----- nvinfo : EIATTR_REGCOUNT
	.align		4
        /*0000*/ 	.byte	0x04, 0x2f
        /*0002*/ 	.short	(.L_1 - .L_0)
	.align		4
.L_0:
        /*0004*/ 	.word	index@(_Z16transpose_float4PfS_ii)
        /*0008*/ 	.word	0x00000028


	//----- nvinfo : EIATTR_FRAME_SIZE
	.align		4
.L_1:
        /*000c*/ 	.byte	0x04, 0x11
        /*000e*/ 	.short	(.L_3 - .L_2)
	.align		4
.L_2:
        /*0010*/ 	.word	index@(_Z16transpose_float4PfS_ii)
        /*0014*/ 	.word	0x00000000


	//----- nvinfo : EIATTR_MIN_STACK_SIZE
	.align		4
.L_3:
        /*0018*/ 	.byte	0x04, 0x12
        /*001a*/ 	.short	(.L_5 - .L_4)
	.align		4
.L_4:
        /*001c*/ 	.word	index@(_Z16transpose_float4PfS_ii)
        /*0020*/ 	.word	0x00000000
.L_5:


//--------------------- .nv.compat                --------------------------
	.section	.nv.compat,"",@"SHT_CUDA_COMPAT_INFO"
	.align	4
        /*0000*/ 	.byte	0x02, 0x09, 0x00, 0x00, 0x02, 0x02, 0x01, 0x00, 0x02, 0x05, 0x05, 0x00, 0x03, 0x07, 0x01, 0x01
        /*0010*/ 	.byte	0x02, 0x03, 0x00, 0x00, 0x02, 0x06, 0x01, 0x00, 0x04, 0x0b, 0x08, 0x00, 0x09, 0x00, 0x00, 0x00
        /*0020*/ 	.byte	0x00, 0x00, 0x00, 0x00


//--------------------- .nv.info._Z16transpose_float4PfS_ii --------------------------
	.section	.nv.info._Z16transpose_float4PfS_ii,"",@"SHT_CUDA_INFO"
	.sectionflags	@""
	.align	4


	//----- nvinfo : EIATTR_CUDA_API_VERSION
	.align		4
        /*0000*/ 	.byte	0x04, 0x37
        /*0002*/ 	.short	(.L_7 - .L_6)
.L_6:
        /*0004*/ 	.word	0x00000082


	//----- nvinfo : EIATTR_KPARAM_INFO
	.align		4
.L_7:
        /*0008*/ 	.byte	0x04, 0x17
        /*000a*/ 	.short	(.L_9 - .L_8)
.L_8:
        /*000c*/ 	.word	0x00000000
        /*0010*/ 	.short	0x0003
        /*0012*/ 	.short	0x0014
        /*0014*/ 	.byte	0x00, 0xf0, 0x11, 0x00


	//----- nvinfo : EIATTR_KPARAM_INFO
	.align		4
.L_9:
        /*0018*/ 	.byte	0x04, 0x17
        /*001a*/ 	.short	(.L_11 - .L_10)
.L_10:
        /*001c*/ 	.word	0x00000000
        /*0020*/ 	.short	0x0002
        /*0022*/ 	.short	0x0010
        /*0024*/ 	.byte	0x00, 0xf0, 0x11, 0x00


	//----- nvinfo : EIATTR_KPARAM_INFO
	.align		4
.L_11:
        /*0028*/ 	.byte	0x04, 0x17
        /*002a*/ 	.short	(.L_13 - .L_12)
.L_12:
        /*002c*/ 	.word	0x00000000
        /*0030*/ 	.short	0x0001
        /*0032*/ 	.short	0x0008
        /*0034*/ 	.byte	0x00, 0xf5, 0x21, 0x00


	//----- nvinfo : EIATTR_KPARAM_INFO
	.align		4
.L_13:
        /*0038*/ 	.byte	0x04, 0x17
        /*003a*/ 	.short	(.L_15 - .L_14)
.L_14:
        /*003c*/ 	.word	0x00000000
        /*0040*/ 	.short	0x0000
        /*0042*/ 	.short	0x0000
        /*0044*/ 	.byte	0x00, 0xf5, 0x21, 0x00


	//----- nvinfo : EIATTR_SPARSE_MMA_MASK
	.align		4
.L_15:
        /*0048*/ 	.byte	0x03, 0x50
        /*004a*/ 	.short	0x0000


	//----- nvinfo : EIATTR_MAXREG_COUNT
	.align		4
        /*004c*/ 	.byte	0x03, 0x1b
        /*004e*/ 	.short	0x00ff


	//----- nvinfo : EIATTR_MERCURY_ISA_VERSION
	.align		4
        /*0050*/ 	.byte	0x03, 0x5f
        /*0052*/ 	.short	0x0101


	//----- nvinfo : EIATTR_VRC_CTA_INIT_COUNT
	.align		4
        /*0054*/ 	.byte	0x02, 0x4a
	.zero		1
	.zero		1


	//----- nvinfo : EIATTR_EXIT_INSTR_OFFSETS
	.align		4
        /*0058*/ 	.byte	0x04, 0x1c
        /*005a*/ 	.short	(.L_17 - .L_16)


	//   ....[0]....
.L_16:
        /*005c*/ 	.word	0x000000e0


	//   ....[1]....
        /*0060*/ 	.word	0x00000380


	//----- nvinfo : EIATTR_CBANK_PARAM_SIZE
	.align		4
.L_17:
        /*0064*/ 	.byte	0x03, 0x19
        /*0066*/ 	.short	0x0018


	//----- nvinfo : EIATTR_PARAM_CBANK
	.align		4
        /*0068*/ 	.byte	0x04, 0x0a
        /*006a*/ 	.short	(.L_19 - .L_18)
	.align		4
.L_18:
        /*006c*/ 	.word	index@(.nv.constant0._Z16transpose_float4PfS_ii)
        /*0070*/ 	.short	0x0380
        /*0072*/ 	.short	0x0018


	//----- nvinfo : EIATTR_SW_WAR
	.align		4
.L_19:
        /*0074*/ 	.byte	0x04, 0x36
        /*0076*/ 	.short	(.L_21 - .L_20)
.L_20:
        /*0078*/ 	.word	0x00000008
.L_21:


//--------------------- .nv.callgraph             --------------------------
	.section	.nv.callgraph,"",@"SHT_CUDA_CALLGRAPH"
	.align	4
	.sectionentsize	8
	.align		4
        /*0000*/ 	.word	0x00000000
	.align		4
        /*0004*/ 	.word	0xffffffff
	.align		4
        /*0008*/ 	.word	0x00000000
	.align		4
        /*000c*/ 	.word	0xfffffffe
	.align		4
        /*0010*/ 	.word	0x00000000
	.align		4
        /*0014*/ 	.word	0xfffffffd
	.align		4
        /*0018*/ 	.word	0x00000000
	.align		4
        /*001c*/ 	.word	0xfffffffc


//--------------------- .text._Z16transpose_float4PfS_ii --------------------------
	.section	.text._Z16transpose_float4PfS_ii,"ax",@progbits
	.align	128
        .global         _Z16transpose_float4PfS_ii
        .type           _Z16transpose_float4PfS_ii,@function
        .size           _Z16transpose_float4PfS_ii,(.L_x_1 - _Z16transpose_float4PfS_ii)
        .other          _Z16transpose_float4PfS_ii,@"STO_CUDA_ENTRY STV_DEFAULT"
_Z16transpose_float4PfS_ii:
.text._Z16transpose_float4PfS_ii:
[----:B------:R-:W-:Y:S01]  /*0000*/  LDC R1, c[0x0][0x37c] ;  /* 0x0000df00ff017b82 */ /* 0x000fe20000000800 */
[----:B------:R-:W0:Y:S07]  /*0010*/  S2R R4, SR_TID.Y ;  /* 0x0000000000047919 */ /* 0x000e2e0000002200 */
[----:B------:R-:W1:Y:S01]  /*0020*/  LDC R0, c[0x0][0x360] ;  /* 0x0000d800ff007b82 */ /* 0x000e620000000800 */
[----:B------:R-:W1:Y:S07]  /*0030*/  S2R R5, SR_TID.X ;  /* 0x0000000000057919 */ /* 0x000e6e0000002100 */
[----:B------:R-:W0:Y:S08]  /*0040*/  S2UR UR5, SR_CTAID.Y ;  /* 0x00000000000579c3 */ /* 0x000e300000002600 */
[----:B------:R-:W0:Y:S08]  /*0050*/  LDC R17, c[0x0][0x364] ;  /* 0x0000d900ff117b82 */ /* 0x000e300000000800 */
[----:B------:R-:W2:Y:S08]  /*0060*/  LDC.64 R2, c[0x0][0x390] ;  /* 0x0000e400ff027b82 */ /* 0x000eb00000000a00 */
[----:B------:R-:W1:Y:S01]  /*0070*/  S2UR UR4, SR_CTAID.X ;  /* 0x00000000000479c3 */ /* 0x000e620000002500 */
[----:B0-----:R-:W-:Y:S01]  /*0080*/  IMAD R17, R17, UR5, R4 ;  /* 0x0000000511117c24 */ /* 0x001fe2000f8e0204 */
[----:B--2---:R-:W-:-:S02]  /*0090*/  SHF.R.S32.HI R35, RZ, 0x2, R2 ;  /* 0x00000002ff237819 */ /* 0x004fc40000011402 */
[----:B------:R-:W-:Y:S02]  /*00a0*/  SHF.R.S32.HI R9, RZ, 0x2, R3 ;  /* 0x00000002ff097819 */ /* 0x000fe40000011403 */
[----:B------:R-:W-:Y:S01]  /*00b0*/  ISETP.GE.AND P0, PT, R17, R35, PT ;  /* 0x000000231100720c */ /* 0x000fe20003f06270 */
[----:B-1----:R-:W-:-:S05]  /*00c0*/  IMAD R0, R0, UR4, R5 ;  /* 0x0000000400007c24 */ /* 0x002fca000f8e0205 */
[----:B------:R-:W-:-:S13]  /*00d0*/  ISETP.GE.OR P0, PT, R0, R9, P0 ;  /* 0x000000090000720c */ /* 0x000fda0000706670 */
[----:B------:R-:W-:Y:S05]  /*00e0*/  @P0 EXIT ;  /* 0x000000000000094d */ /* 0x000fea0003800000 */
[----:B------:R-:W0:Y:S01]  /*00f0*/  LDC.64 R18, c[0x0][0x380] ;  /* 0x0000e000ff127b82 */ /* 0x000e220000000a00 */
[----:B------:R-:W-:Y:S01]  /*0100*/  IMAD R4, R17, R3, R0 ;  /* 0x0000000311047224 */ /* 0x000fe200078e0200 */
[----:B------:R-:W1:Y:S04]  /*0110*/  LDCU.64 UR4, c[0x0][0x358] ;  /* 0x00006b00ff0477ac */ /* 0x000e680008000a00 */
[----:B------:R-:W-:Y:S02]  /*0120*/  SHF.L.U32 R5, R4, 0x2, RZ ;  /* 0x0000000204057819 */ /* 0x000fe400000006ff */
[----:B------:R-:W2:Y:S03]  /*0130*/  LDC.64 R36, c[0x0][0x388] ;  /* 0x0000e200ff247b82 */ /* 0x000ea60000000a00 */
[----:B0-----:R-:W-:Y:S01]  /*0140*/  IMAD.WIDE R18, R5, 0x4, R18 ;  /* 0x0000000405127825 */ /* 0x001fe200078e0212 */
[----:B------:R-:W-:-:S04]  /*0150*/  SHF.R.S32.HI R5, RZ, 0x1, R3 ;  /* 0x00000001ff057819 */ /* 0x000fc80000011403 */
[----:B-1----:R-:W3:Y:S01]  /*0160*/  LDG.E.128 R12, desc[UR4][R18.64] ;  /* 0x00000004120c7981 */ /* 0x002ee2000c1e1d00 */
[----:B------:R-:W-:-:S04]  /*0170*/  IMAD.WIDE R20, R9, 0x10, R18 ;  /* 0x0000001009147825 */ /* 0x000fc800078e0212 */
[----:B------:R-:W-:Y:S01]  /*0180*/  IMAD.WIDE R4, R5, 0x10, R18 ;  /* 0x0000001005047825 */ /* 0x000fe200078e0212 */
[----:B------:R0:W4:Y:S03]  /*0190*/  LDG.E.128 R28, desc[UR4][R20.64] ;  /* 0x00000004141c7981 */ /* 0x000126000c1e1d00 */
[----:B------:R-:W-:Y:S02]  /*01a0*/  IMAD.WIDE R8, R9, 0x20, R20 ;  /* 0x0000002009087825 */ /* 0x000fe400078e0214 */
[----:B------:R-:W5:Y:S04]  /*01b0*/  LDG.E.128 R4, desc[UR4][R4.64] ;  /* 0x0000000404047981 */ /* 0x000f68000c1e1d00 */
[----:B------:R-:W5:Y:S01]  /*01c0*/  LDG.E.128 R8, desc[UR4][R8.64] ;  /* 0x0000000408087981 */ /* 0x000f62000c1e1d00 */
[----:B------:R-:W-:-:S05]  /*01d0*/  IMAD R0, R0, R2, R17 ;  /* 0x0000000200007224 */ /* 0x000fca00078e0211 */
[----:B------:R-:W-:Y:S02]  /*01e0*/  SHF.L.U32 R3, R0, 0x2, RZ ;  /* 0x0000000200037819 */ /* 0x000fe400000006ff */
[----:B------:R-:W-:-:S03]  /*01f0*/  SHF.R.S32.HI R33, RZ, 0x1, R2 ;  /* 0x00000001ff217819 */ /* 0x000fc60000011402 */
[----:B--2---:R-:W-:-:S04]  /*0200*/  IMAD.WIDE R36, R3, 0x4, R36 ;  /* 0x0000000403247825 */ /* 0x004fc800078e0224 */
[C---:B------:R-:W-:Y:S02]  /*0210*/  IMAD R3, R35.reuse, 0x3, RZ ;  /* 0x0000000323037824 */ /* 0x040fe400078e02ff */
[----:B------:R-:W-:-:S04]  /*0220*/  IMAD.WIDE.U32 R34, R35, 0x10, R36 ;  /* 0x0000001023227825 */ /* 0x000fc800078e0024 */
[----:B------:R-:W-:-:S04]  /*0230*/  IMAD.WIDE R32, R33, 0x10, R36 ;  /* 0x0000001021207825 */ /* 0x000fc800078e0224 */
[----:B------:R-:W-:-:S04]  /*0240*/  IMAD.WIDE.U32 R2, R3, 0x10, R36 ;  /* 0x0000001003027825 */ /* 0x000fc800078e0024 */
[----:B---3--:R-:W-:Y:S01]  /*0250*/  IMAD.MOV.U32 R16, RZ, RZ, R13 ;  /* 0x000000ffff107224 */ /* 0x008fe200078e000d */
[----:B0-----:R-:W-:Y:S02]  /*0260*/  MOV R20, R14 ;  /* 0x0000000e00147202 */ /* 0x001fe40000000f00 */
[----:B------:R-:W-:Y:S01]  /*0270*/  MOV R24, R15 ;  /* 0x0000000f00187202 */ /* 0x000fe20000000f00 */
[----:B----4-:R-:W-:Y:S01]  /*0280*/  IMAD.MOV.U32 R13, RZ, RZ, R28 ;  /* 0x000000ffff0d7224 */ /* 0x010fe200078e001c */
[----:B------:R-:W-:Y:S01]  /*0290*/  MOV R17, R29 ;  /* 0x0000001d00117202 */ /* 0x000fe20000000f00 */
[----:B------:R-:W-:Y:S01]  /*02a0*/  IMAD.MOV.U32 R25, RZ, RZ, R31 ;  /* 0x000000ffff197224 */ /* 0x000fe200078e001f */
[----:B------:R-:W-:Y:S02]  /*02b0*/  MOV R21, R30 ;  /* 0x0000001e00157202 */ /* 0x000fe40000000f00 */
[----:B-----5:R-:W-:Y:S01]  /*02c0*/  MOV R14, R4 ;  /* 0x00000004000e7202 */ /* 0x020fe20000000f00 */
[----:B------:R-:W-:Y:S01]  /*02d0*/  IMAD.MOV.U32 R22, RZ, RZ, R6 ;  /* 0x000000ffff167224 */ /* 0x000fe200078e0006 */
[----:B------:R-:W-:-:S02]  /*02e0*/  MOV R18, R5 ;  /* 0x0000000500127202 */ /* 0x000fc40000000f00 */
[----:B------:R-:W-:Y:S01]  /*02f0*/  MOV R15, R8 ;  /* 0x00000008000f7202 */ /* 0x000fe20000000f00 */
[----:B------:R-:W-:Y:S01]  /*0300*/  IMAD.MOV.U32 R19, RZ, RZ, R9 ;  /* 0x000000ffff137224 */ /* 0x000fe200078e0009 */
[----:B------:R-:W-:Y:S02]  /*0310*/  MOV R23, R10 ;  /* 0x0000000a00177202 */ /* 0x000fe40000000f00 */
[----:B------:R-:W-:Y:S02]  /*0320*/  MOV R26, R7 ;  /* 0x00000007001a7202 */ /* 0x000fe40000000f00 */
[----:B------:R-:W-:Y:S01]  /*0330*/  MOV R27, R11 ;  /* 0x0000000b001b7202 */ /* 0x000fe20000000f00 */
[----:B------:R-:W-:Y:S04]  /*0340*/  STG.E.128 desc[UR4][R36.64], R12 ;  /* 0x0000000c24007986 */ /* 0x000fe8000c101d04 */
[----:B------:R-:W-:Y:S04]  /*0350*/  STG.E.128 desc[UR4][R34.64], R16 ;  /* 0x0000001022007986 */ /* 0x000fe8000c101d04 */
[----:B------:R-:W-:Y:S04]  /*0360*/  STG.E.128 desc[UR4][R32.64], R20 ;  /* 0x0000001420007986 */ /* 0x000fe8000c101d04 */
[----:B------:R-:W-:Y:S01]  /*0370*/  STG.E.128 desc[UR4][R2.64], R24 ;  /* 0x0000001802007986 */ /* 0x000fe2000c101d04 */
[----:B------:R-:W-:Y:S05]  /*0380*/  EXIT ;  /* 0x000000000000794d */ /* 0x000fea0003800000 */
.L_x_0:
[----:B------:R-:W-:-:S00]  /*0390*/  BRA `(.L_x_0) ;  /* 0xfffffffc00fc7947 */ /* 0x000fc0000383ffff */
[----:B------:R-:W-:-:S00]  /*03a0*/  NOP ;  /* 0x0000000000007918 */ /* 0x000fc00000000000 */
        /* <DEDUP_REMOVED lines=13> */
.L_x_1:


//--------------------- .nv.shared.reserved.0     --------------------------
	.section	.nv.shared.reserved.0,"aw",@nobits
	.weak		__nv_reservedSMEM_offset_0_alias
	.size		__nv_reservedSMEM_offset_0_alias, 0, 64
	.other		__nv_reservedSMEM_offset_0_alias,@"STO_CUDA_RESERVED_SHARED STV_DEFAULT"
__nv_reservedSMEM_offset_0_alias:
	.zero		0
	.zero		64


//--------------------- .nv.constant0._Z16transpose_float4PfS_ii --------------------------
	.section	.nv.constant0._Z16transpose_float4PfS_ii,"a",@progbits
	.sectionflags	@""
	.align	4
.nv.constant0._Z16transpose_float4PfS_ii:
	.zero		920


//--------------------- SYMBOLS --------------------------

	.type		.nv.reservedSmem.offset0,@object
	.size		.nv.reservedSmem.offset0,0x4
